//
// Generated by NVIDIA NVVM Compiler
//
// Compiler Build ID: CL-36424714
// Cuda compilation tools, release 13.0, V13.0.88
// Based on NVVM 20.0.0
//

.version 9.0
.target sm_100
.address_size 64

	// .globl	_Z14texlist_kernel7TexList

.visible .entry _Z14texlist_kernel7TexList(
	.param .align 8 .b8 _Z14texlist_kernel7TexList_param_0[24]
)
{
	.reg .b32 	%r<10>;
	.reg .b64 	%rd<3>;

	ld.param.u64 	%rd1, [_Z14texlist_kernel7TexList_param_0+16];
	ld.param.u64 	%rd2, [_Z14texlist_kernel7TexList_param_0+8];
	mov.b32 	%r1, 1;
	tex.1d.v4.s32.s32 	{%r2, %r3, %r4, %r5}, [%rd2, {%r1}];
	tex.1d.v4.s32.s32 	{%r6, %r7, %r8, %r9}, [%rd1, {%r1}];
	ret;

}


// ===== COMPILED SASS (sm_100) =====

	.target	sm_100

	.elftype	@"ET_EXEC"


//--------------------- .note.nv.tkinfo           --------------------------
	.section	.note.nv.tkinfo,"",@"SHT_NOTE"
	.sectionflags	@"SHF_NOTE_NV_TKINFO"
	.tkinfo
        /*0018*/ 	.word	0x00000002
        /*0030*/ 	.string	""
        /*0030*/ 	.string	"ptxas"
        /*0030*/ 	.string	"Cuda compilation tools, release 13.0, V13.0.88"
        /*0030*/ 	.string	"Build cuda_13.0.r13.0/compiler.36424714_0"
        /*0030*/ 	.string	"-arch sm_100 -m 64 "



//--------------------- .note.nv.cuinfo           --------------------------
	.section	.note.nv.cuinfo,"",@"SHT_NOTE"
	.sectionflags	@"SHF_NOTE_NV_CUINFO"
        /*0018*/ 	.short	0x0002
        /*001a*/ 	.short	0x0064
        /*001c*/ 	.short	0x0082
	.zero		2


//--------------------- .nv.info                  --------------------------
	.section	.nv.info,"",@"SHT_CUDA_INFO"
	.align	4


	//----- nvinfo : EIATTR_REGCOUNT
	.align		4
        /*0000*/ 	.byte	0x04, 0x2f
        /*0002*/ 	.short	(.L_1 - .L_0)
	.align		4
.L_0:
        /*0004*/ 	.word	index@(_Z14texlist_kernel7TexList)
        /*0008*/ 	.word	0x00000004


	//----- nvinfo : EIATTR_FRAME_SIZE
	.align		4
.L_1:
        /*000c*/ 	.byte	0x04, 0x11
        /*000e*/ 	.short	(.L_3 - .L_2)
	.align		4
.L_2:
        /*0010*/ 	.word	index@(_Z14texlist_kernel7TexList)
        /*0014*/ 	.word	0x00000000


	//----- nvinfo : EIATTR_MIN_STACK_SIZE
	.align		4
.L_3:
        /*0018*/ 	.byte	0x04, 0x12
        /*001a*/ 	.short	(.L_5 - .L_4)
	.align		4
.L_4:
        /*001c*/ 	.word	index@(_Z14texlist_kernel7TexList)
        /*0020*/ 	.word	0x00000000
.L_5:


//--------------------- .nv.compat                --------------------------
	.section	.nv.compat,"",@"SHT_CUDA_COMPAT_INFO"
	.align	4
        /*0000*/ 	.byte	0x02, 0x09, 0x00, 0x00, 0x02, 0x02, 0x01, 0x00, 0x02, 0x05, 0x05, 0x00, 0x03, 0x07, 0x01, 0x01
        /*0010*/ 	.byte	0x02, 0x03, 0x00, 0x00, 0x02, 0x06, 0x01, 0x00, 0x04, 0x0b, 0x08, 0x00, 0x09, 0x00, 0x00, 0x00
        /*0020*/ 	.byte	0x00, 0x00, 0x00, 0x00


//--------------------- .nv.info._Z14texlist_kernel7TexList --------------------------
	.section	.nv.info._Z14texlist_kernel7TexList,"",@"SHT_CUDA_INFO"
	.sectionflags	@""
	.align	4


	//----- nvinfo : EIATTR_CUDA_API_VERSION
	.align		4
        /*0000*/ 	.byte	0x04, 0x37
        /*0002*/ 	.short	(.L_7 - .L_6)
.L_6:
        /*0004*/ 	.word	0x00000082


	//----- nvinfo : EIATTR_KPARAM_INFO
	.align		4
.L_7:
        /*0008*/ 	.byte	0x04, 0x17
        /*000a*/ 	.short	(.L_9 - .L_8)
.L_8:
        /*000c*/ 	.word	0x00000000
        /*0010*/ 	.short	0x0000
        /*0012*/ 	.short	0x0000
        /*0014*/ 	.byte	0x00, 0xf0, 0x61, 0x00


	//----- nvinfo : EIATTR_SPARSE_MMA_MASK
	.align		4
.L_9:
        /*0018*/ 	.byte	0x03, 0x50
        /*001a*/ 	.short	0x0000


	//----- nvinfo : EIATTR_MAXREG_COUNT
	.align		4
        /*001c*/ 	.byte	0x03, 0x1b
        /*001e*/ 	.short	0x00ff


	//----- nvinfo : EIATTR_MERCURY_ISA_VERSION
	.align		4
        /*0020*/ 	.byte	0x03, 0x5f
        /*0022*/ 	.short	0x0101


	//----- nvinfo : EIATTR_VRC_CTA_INIT_COUNT
	.align		4
        /*0024*/ 	.byte	0x02, 0x4a
	.zero		1
	.zero		1


	//----- nvinfo : EIATTR_EXIT_INSTR_OFFSETS
	.align		4
        /*0028*/ 	.byte	0x04, 0x1c
        /*002a*/ 	.short	(.L_11 - .L_10)


	//   ....[0]....
.L_10:
        /*002c*/ 	.word	0x00000010


	//----- nvinfo : EIATTR_CBANK_PARAM_SIZE
	.align		4
.L_11:
        /*0030*/ 	.byte	0x03, 0x19
        /*0032*/ 	.short	0x0018


	//----- nvinfo : EIATTR_PARAM_CBANK
	.align		4
        /*0034*/ 	.byte	0x04, 0x0a
        /*0036*/ 	.short	(.L_13 - .L_12)
	.align		4
.L_12:
        /*0038*/ 	.word	index@(.nv.constant0._Z14texlist_kernel7TexList)
        /*003c*/ 	.short	0x0380
        /*003e*/ 	.short	0x0018


	//----- nvinfo : EIATTR_SW_WAR
	.align		4
.L_13:
        /*0040*/ 	.byte	0x04, 0x36
        /*0042*/ 	.short	(.L_15 - .L_14)
.L_14:
        /*0044*/ 	.word	0x00000008
.L_15:


//--------------------- .nv.callgraph             --------------------------
	.section	.nv.callgraph,"",@"SHT_CUDA_CALLGRAPH"
	.align	4
	.sectionentsize	8
	.align		4
        /*0000*/ 	.word	0x00000000
	.align		4
        /*0004*/ 	.word	0xffffffff
	.align		4
        /*0008*/ 	.word	0x00000000
	.align		4
        /*000c*/ 	.word	0xfffffffe
	.align		4
        /*0010*/ 	.word	0x00000000
	.align		4
        /*0014*/ 	.word	0xfffffffd
	.align		4
        /*0018*/ 	.word	0x00000000
	.align		4
        /*001c*/ 	.word	0xfffffffc


//--------------------- .text._Z14texlist_kernel7TexList --------------------------
	.section	.text._Z14texlist_kernel7TexList,"ax",@progbits
	.align	128
        .global         _Z14texlist_kernel7TexList
        .type           _Z14texlist_kernel7TexList,@function
        .size           _Z14texlist_kernel7TexList,(.L_x_1 - _Z14texlist_kernel7TexList)
        .other          _Z14texlist_kernel7TexList,@"STO_CUDA_ENTRY STV_DEFAULT"
_Z14texlist_kernel7TexList:
.text._Z14texlist_kernel7TexList:
[----:B------:R-:W-:Y:S01]  /*0000*/  LDC R1, c[0x0][0x37c] ;  /* 0x0000df00ff017b82 */ /* 0x000fe20000000800 */
[----:B------:R-:W-:Y:S05]  /*0010*/  EXIT ;  /* 0x000000000000794d */ /* 0x000fea0003800000 */
.L_x_0:
[----:B------:R-:W-:-:S00]  /*0020*/  BRA `(.L_x_0) ;  /* 0xfffffffc00fc7947 */ /* 0x000fc0000383ffff */
[----:B------:R-:W-:-:S00]  /*0030*/  NOP ;  /* 0x0000000000007918 */ /* 0x000fc00000000000 */
        /* <DEDUP_REMOVED lines=12> */
.L_x_1:


//--------------------- .nv.shared.reserved.0     --------------------------
	.section	.nv.shared.reserved.0,"aw",@nobits
	.weak		__nv_reservedSMEM_offset_0_alias
	.size		__nv_reservedSMEM_offset_0_alias, 0, 64
	.other		__nv_reservedSMEM_offset_0_alias,@"STO_CUDA_RESERVED_SHARED STV_DEFAULT"
__nv_reservedSMEM_offset_0_alias:
	.zero		0
	.zero		64


//--------------------- .nv.constant0._Z14texlist_kernel7TexList --------------------------
	.section	.nv.constant0._Z14texlist_kernel7TexList,"a",@progbits
	.sectionflags	@""
	.align	4
.nv.constant0._Z14texlist_kernel7TexList:
	.zero		920


//--------------------- SYMBOLS --------------------------

	.type		.nv.reservedSmem.offset0,@object
	.size		.nv.reservedSmem.offset0,0x4
